//
// Generated by NVIDIA NVVM Compiler
//
// Compiler Build ID: CL-36424714
// Cuda compilation tools, release 13.0, V13.0.88
// Based on NVVM 20.0.0
//

.version 9.0
.target sm_100
.address_size 64

	// .globl	_Z7kernel1PfS_i
// _ZZ7kernel4PfS_iE3shA has been demoted
// _ZZ7kernel5PfS_iE3shA has been demoted

.visible .entry _Z7kernel1PfS_i(
	.param .u64 .ptr .align 1 _Z7kernel1PfS_i_param_0,
	.param .u64 .ptr .align 1 _Z7kernel1PfS_i_param_1,
	.param .u32 _Z7kernel1PfS_i_param_2
)
{
	.reg .b32 	%r<9>;
	.reg .b32 	%f<18>;
	.reg .b64 	%rd<12>;

	ld.param.u64 	%rd1, [_Z7kernel1PfS_i_param_0];
	ld.param.u64 	%rd2, [_Z7kernel1PfS_i_param_1];
	ld.param.u32 	%r1, [_Z7kernel1PfS_i_param_2];
	cvta.to.global.u64 	%rd3, %rd2;
	cvta.to.global.u64 	%rd4, %rd1;
	mov.u32 	%r2, %ctaid.x;
	add.s32 	%r3, %r1, -2;
	div.u32 	%r4, %r2, %r3;
	mul.lo.s32 	%r5, %r4, %r3;
	sub.s32 	%r6, %r2, %r5;
	mad.lo.s32 	%r7, %r4, %r1, %r6;
	mul.wide.s32 	%rd5, %r7, 4;
	add.s64 	%rd6, %rd4, %rd5;
	ld.global.f32 	%f1, [%rd6];
	add.s32 	%r8, %r7, %r1;
	mul.wide.s32 	%rd7, %r1, 4;
	add.s64 	%rd8, %rd6, %rd7;
	ld.global.f32 	%f2, [%rd8];
	add.f32 	%f3, %f1, %f2;
	add.s64 	%rd9, %rd8, %rd7;
	ld.global.f32 	%f4, [%rd9];
	add.f32 	%f5, %f3, %f4;
	ld.global.f32 	%f6, [%rd6+4];
	add.f32 	%f7, %f5, %f6;
	ld.global.f32 	%f8, [%rd8+4];
	add.f32 	%f9, %f7, %f8;
	ld.global.f32 	%f10, [%rd9+4];
	add.f32 	%f11, %f9, %f10;
	ld.global.f32 	%f12, [%rd6+8];
	add.f32 	%f13, %f11, %f12;
	ld.global.f32 	%f14, [%rd8+8];
	add.f32 	%f15, %f13, %f14;
	ld.global.f32 	%f16, [%rd9+8];
	add.f32 	%f17, %f15, %f16;
	mul.wide.s32 	%rd10, %r8, 4;
	add.s64 	%rd11, %rd3, %rd10;
	st.global.f32 	[%rd11+4], %f17;
	ret;

}
	// .globl	_Z7kernel2PfS_i
.visible .entry _Z7kernel2PfS_i(
	.param .u64 .ptr .align 1 _Z7kernel2PfS_i_param_0,
	.param .u64 .ptr .align 1 _Z7kernel2PfS_i_param_1,
	.param .u32 _Z7kernel2PfS_i_param_2
)
{
	.reg .b32 	%r<6>;
	.reg .b32 	%f<18>;
	.reg .b64 	%rd<12>;

	ld.param.u64 	%rd1, [_Z7kernel2PfS_i_param_0];
	ld.param.u64 	%rd2, [_Z7kernel2PfS_i_param_1];
	ld.param.u32 	%r1, [_Z7kernel2PfS_i_param_2];
	cvta.to.global.u64 	%rd3, %rd2;
	cvta.to.global.u64 	%rd4, %rd1;
	mov.u32 	%r2, %ctaid.x;
	mov.u32 	%r3, %ctaid.y;
	mad.lo.s32 	%r4, %r1, %r3, %r2;
	mul.wide.s32 	%rd5, %r4, 4;
	add.s64 	%rd6, %rd4, %rd5;
	ld.global.f32 	%f1, [%rd6];
	add.s32 	%r5, %r4, %r1;
	mul.wide.s32 	%rd7, %r1, 4;
	add.s64 	%rd8, %rd6, %rd7;
	ld.global.f32 	%f2, [%rd8];
	add.f32 	%f3, %f1, %f2;
	add.s64 	%rd9, %rd8, %rd7;
	ld.global.f32 	%f4, [%rd9];
	add.f32 	%f5, %f3, %f4;
	ld.global.f32 	%f6, [%rd6+4];
	add.f32 	%f7, %f5, %f6;
	ld.global.f32 	%f8, [%rd8+4];
	add.f32 	%f9, %f7, %f8;
	ld.global.f32 	%f10, [%rd9+4];
	add.f32 	%f11, %f9, %f10;
	ld.global.f32 	%f12, [%rd6+8];
	add.f32 	%f13, %f11, %f12;
	ld.global.f32 	%f14, [%rd8+8];
	add.f32 	%f15, %f13, %f14;
	ld.global.f32 	%f16, [%rd9+8];
	add.f32 	%f17, %f15, %f16;
	mul.wide.s32 	%rd10, %r5, 4;
	add.s64 	%rd11, %rd3, %rd10;
	st.global.f32 	[%rd11+4], %f17;
	ret;

}
	// .globl	_Z7kernel3PfS_i
.visible .entry _Z7kernel3PfS_i(
	.param .u64 .ptr .align 1 _Z7kernel3PfS_i_param_0,
	.param .u64 .ptr .align 1 _Z7kernel3PfS_i_param_1,
	.param .u32 _Z7kernel3PfS_i_param_2
)
{
	.reg .pred 	%p<2>;
	.reg .b32 	%r<19>;
	.reg .b32 	%f<18>;
	.reg .b64 	%rd<12>;

	ld.param.u64 	%rd1, [_Z7kernel3PfS_i_param_0];
	ld.param.u64 	%rd2, [_Z7kernel3PfS_i_param_1];
	ld.param.u32 	%r4, [_Z7kernel3PfS_i_param_2];
	mov.u32 	%r5, %tid.x;
	mov.u32 	%r6, %ctaid.x;
	shl.b32 	%r7, %r6, 5;
	add.s32 	%r1, %r7, %r5;
	add.s32 	%r8, %r1, 1;
	mov.u32 	%r9, %tid.y;
	mov.u32 	%r10, %ctaid.y;
	shl.b32 	%r11, %r10, 5;
	add.s32 	%r12, %r11, %r9;
	add.s32 	%r13, %r12, 1;
	add.s32 	%r14, %r4, -1;
	max.s32 	%r15, %r8, %r13;
	setp.ge.s32 	%p1, %r15, %r14;
	@%p1 bra 	$L__BB2_2;
	cvta.to.global.u64 	%rd3, %rd1;
	cvta.to.global.u64 	%rd4, %rd2;
	mad.lo.s32 	%r16, %r4, %r12, %r1;
	mul.wide.s32 	%rd5, %r16, 4;
	add.s64 	%rd6, %rd3, %rd5;
	ld.global.f32 	%f1, [%rd6];
	add.s32 	%r17, %r16, %r4;
	mul.wide.s32 	%rd7, %r4, 4;
	add.s64 	%rd8, %rd6, %rd7;
	ld.global.f32 	%f2, [%rd8];
	add.f32 	%f3, %f1, %f2;
	add.s64 	%rd9, %rd8, %rd7;
	ld.global.f32 	%f4, [%rd9];
	add.f32 	%f5, %f3, %f4;
	ld.global.f32 	%f6, [%rd6+4];
	add.f32 	%f7, %f5, %f6;
	add.s32 	%r18, %r17, 1;
	ld.global.f32 	%f8, [%rd8+4];
	add.f32 	%f9, %f7, %f8;
	ld.global.f32 	%f10, [%rd9+4];
	add.f32 	%f11, %f9, %f10;
	ld.global.f32 	%f12, [%rd6+8];
	add.f32 	%f13, %f11, %f12;
	ld.global.f32 	%f14, [%rd8+8];
	add.f32 	%f15, %f13, %f14;
	ld.global.f32 	%f16, [%rd9+8];
	add.f32 	%f17, %f15, %f16;
	mul.wide.s32 	%rd10, %r18, 4;
	add.s64 	%rd11, %rd4, %rd10;
	st.global.f32 	[%rd11], %f17;
$L__BB2_2:
	ret;

}
	// .globl	_Z7kernel4PfS_i
.visible .entry _Z7kernel4PfS_i(
	.param .u64 .ptr .align 1 _Z7kernel4PfS_i_param_0,
	.param .u64 .ptr .align 1 _Z7kernel4PfS_i_param_1,
	.param .u32 _Z7kernel4PfS_i_param_2
)
{
	.reg .pred 	%p<10>;
	.reg .b32 	%r<18>;
	.reg .b32 	%f<18>;
	.reg .b64 	%rd<9>;
	// demoted variable
	.shared .align 4 .b8 _ZZ7kernel4PfS_iE3shA[4096];
	ld.param.u64 	%rd2, [_Z7kernel4PfS_i_param_0];
	ld.param.u64 	%rd1, [_Z7kernel4PfS_i_param_1];
	ld.param.u32 	%r3, [_Z7kernel4PfS_i_param_2];
	cvta.to.global.u64 	%rd3, %rd2;
	mov.u32 	%r5, %tid.x;
	mov.u32 	%r6, %ctaid.x;
	mad.lo.s32 	%r7, %r6, 30, %r5;
	mov.u32 	%r8, %tid.y;
	mov.u32 	%r9, %ctaid.y;
	mad.lo.s32 	%r10, %r9, 30, %r8;
	mad.lo.s32 	%r1, %r3, %r10, %r7;
	mul.wide.s32 	%rd4, %r1, 4;
	add.s64 	%rd5, %rd3, %rd4;
	ld.global.f32 	%f1, [%rd5];
	shl.b32 	%r11, %r8, 7;
	mov.u32 	%r12, _ZZ7kernel4PfS_iE3shA;
	add.s32 	%r13, %r12, %r11;
	shl.b32 	%r14, %r5, 2;
	add.s32 	%r2, %r13, %r14;
	st.shared.f32 	[%r2], %f1;
	setp.eq.s32 	%p1, %r5, 0;
	setp.eq.s32 	%p2, %r5, 31;
	or.pred  	%p3, %p1, %p2;
	setp.eq.s32 	%p4, %r8, 0;
	or.pred  	%p5, %p4, %p3;
	setp.eq.s32 	%p6, %r8, 31;
	or.pred  	%p7, %p6, %p5;
	add.s32 	%r15, %r3, -1;
	max.s32 	%r16, %r7, %r10;
	setp.ge.s32 	%p8, %r16, %r15;
	or.pred  	%p9, %p7, %p8;
	@%p9 bra 	$L__BB3_2;
	cvta.to.global.u64 	%rd6, %rd1;
	ld.shared.f32 	%f2, [%r2+-132];
	ld.shared.f32 	%f3, [%r2+-4];
	add.f32 	%f4, %f2, %f3;
	ld.shared.f32 	%f5, [%r2+124];
	add.f32 	%f6, %f4, %f5;
	ld.shared.f32 	%f7, [%r2+-128];
	add.f32 	%f8, %f6, %f7;
	add.f32 	%f9, %f8, %f1;
	ld.shared.f32 	%f10, [%r2+128];
	add.f32 	%f11, %f9, %f10;
	ld.shared.f32 	%f12, [%r2+-124];
	add.f32 	%f13, %f11, %f12;
	ld.shared.f32 	%f14, [%r2+4];
	add.f32 	%f15, %f13, %f14;
	ld.shared.f32 	%f16, [%r2+132];
	add.f32 	%f17, %f15, %f16;
	add.s64 	%rd8, %rd6, %rd4;
	st.global.f32 	[%rd8], %f17;
$L__BB3_2:
	ret;

}
	// .globl	_Z7kernel5PfS_i
.visible .entry _Z7kernel5PfS_i(
	.param .u64 .ptr .align 1 _Z7kernel5PfS_i_param_0,
	.param .u64 .ptr .align 1 _Z7kernel5PfS_i_param_1,
	.param .u32 _Z7kernel5PfS_i_param_2
)
{
	.reg .pred 	%p<8>;
	.reg .b32 	%r<51>;
	.reg .b32 	%f<3>;
	.reg .b64 	%rd<7>;
	// demoted variable
	.shared .align 4 .b8 _ZZ7kernel5PfS_iE3shA[16384];
	ld.param.u64 	%rd4, [_Z7kernel5PfS_i_param_0];
	ld.param.u32 	%r26, [_Z7kernel5PfS_i_param_2];
	cvta.to.global.u64 	%rd1, %rd4;
	mov.u32 	%r1, %tid.x;
	mov.u32 	%r27, %ctaid.x;
	shl.b32 	%r28, %r27, 6;
	add.s32 	%r2, %r28, %r1;
	mov.u32 	%r3, %tid.y;
	mov.u32 	%r29, %ctaid.y;
	shl.b32 	%r30, %r29, 6;
	add.s32 	%r43, %r30, %r3;
	setp.gt.s32 	%p1, %r2, 1;
	@%p1 bra 	$L__BB4_10;
	shl.b32 	%r31, %r3, 8;
	mov.u32 	%r32, _ZZ7kernel5PfS_iE3shA;
	add.s32 	%r33, %r32, %r31;
	shl.b32 	%r34, %r1, 2;
	add.s32 	%r5, %r33, %r34;
	add.s32 	%r44, %r2, %r26;
	sub.s32 	%r35, 2, %r1;
	and.b32  	%r7, %r35, 3;
	setp.eq.s32 	%p2, %r7, 0;
	mov.u32 	%r46, %r2;
	@%p2 bra 	$L__BB4_6;
	neg.s32 	%r39, %r7;
	mov.u32 	%r46, %r2;
$L__BB4_3:
	.pragma "nounroll";
	mul.wide.s32 	%rd5, %r44, 4;
	add.s64 	%rd2, %rd1, %rd5;
	setp.gt.u32 	%p3, %r43, 1;
	@%p3 bra 	$L__BB4_5;
	ld.global.f32 	%f1, [%rd2];
	st.shared.f32 	[%r5], %f1;
	mov.b32 	%r43, 2;
$L__BB4_5:
	add.s32 	%r46, %r46, 1;
	add.s32 	%r44, %r44, 1;
	add.s32 	%r39, %r39, 1;
	setp.ne.s32 	%p4, %r39, 0;
	@%p4 bra 	$L__BB4_3;
$L__BB4_6:
	add.s32 	%r37, %r2, 1;
	setp.lt.u32 	%p5, %r37, 3;
	@%p5 bra 	$L__BB4_10;
$L__BB4_7:
	mul.wide.s32 	%rd6, %r44, 4;
	add.s64 	%rd3, %rd1, %rd6;
	setp.gt.u32 	%p6, %r43, 1;
	@%p6 bra 	$L__BB4_9;
	ld.global.f32 	%f2, [%rd3];
	st.shared.f32 	[%r5], %f2;
	mov.b32 	%r43, 2;
$L__BB4_9:
	add.s32 	%r46, %r46, 4;
	add.s32 	%r44, %r44, 4;
	setp.ne.s32 	%p7, %r46, 2;
	@%p7 bra 	$L__BB4_7;
$L__BB4_10:
	bar.sync 	0;
	ret;

}


// ===== COMPILED SASS (sm_100) =====

	.target	sm_100

	.elftype	@"ET_EXEC"


//--------------------- .note.nv.tkinfo           --------------------------
	.section	.note.nv.tkinfo,"",@"SHT_NOTE"
	.sectionflags	@"SHF_NOTE_NV_TKINFO"
	.tkinfo
        /*0018*/ 	.word	0x00000002
        /*0030*/ 	.string	""
        /*0030*/ 	.string	"ptxas"
        /*0030*/ 	.string	"Cuda compilation tools, release 13.0, V13.0.88"
        /*0030*/ 	.string	"Build cuda_13.0.r13.0/compiler.36424714_0"
        /*0030*/ 	.string	"-arch sm_100 -m 64 "



//--------------------- .note.nv.cuinfo           --------------------------
	.section	.note.nv.cuinfo,"",@"SHT_NOTE"
	.sectionflags	@"SHF_NOTE_NV_CUINFO"
        /*0018*/ 	.short	0x0002
        /*001a*/ 	.short	0x0064
        /*001c*/ 	.short	0x0082
	.zero		2


//--------------------- .nv.info                  --------------------------
	.section	.nv.info,"",@"SHT_CUDA_INFO"
	.align	4


	//----- nvinfo : EIATTR_REGCOUNT
	.align		4
        /*0000*/ 	.byte	0x04, 0x2f
        /*0002*/ 	.short	(.L_1 - .L_0)
	.align		4
.L_0:
        /*0004*/ 	.word	index@(_Z7kernel1PfS_i)
        /*0008*/ 	.word	0x0000001c


	//----- nvinfo : EIATTR_FRAME_SIZE
	.align		4
.L_1:
        /*000c*/ 	.byte	0x04, 0x11
        /*000e*/ 	.short	(.L_3 - .L_2)
	.align		4
.L_2:
        /*0010*/ 	.word	index@(_Z7kernel1PfS_i)
        /*0014*/ 	.word	0x00000000


	//----- nvinfo : EIATTR_REGCOUNT
	.align		4
.L_3:
        /*0018*/ 	.byte	0x04, 0x2f
        /*001a*/ 	.short	(.L_5 - .L_4)
	.align		4
.L_4:
        /*001c*/ 	.word	index@(_Z7kernel2PfS_i)
        /*0020*/ 	.word	0x0000001c


	//----- nvinfo : EIATTR_FRAME_SIZE
	.align		4
.L_5:
        /*0024*/ 	.byte	0x04, 0x11
        /*0026*/ 	.short	(.L_7 - .L_6)
	.align		4
.L_6:
        /*0028*/ 	.word	index@(_Z7kernel2PfS_i)
        /*002c*/ 	.word	0x00000000


	//----- nvinfo : EIATTR_REGCOUNT
	.align		4
.L_7:
        /*0030*/ 	.byte	0x04, 0x2f
        /*0032*/ 	.short	(.L_9 - .L_8)
	.align		4
.L_8:
        /*0034*/ 	.word	index@(_Z7kernel3PfS_i)
        /*0038*/ 	.word	0x0000001c


	//----- nvinfo : EIATTR_FRAME_SIZE
	.align		4
.L_9:
        /*003c*/ 	.byte	0x04, 0x11
        /*003e*/ 	.short	(.L_11 - .L_10)
	.align		4
.L_10:
        /*0040*/ 	.word	index@(_Z7kernel3PfS_i)
        /*0044*/ 	.word	0x00000000


	//----- nvinfo : EIATTR_REGCOUNT
	.align		4
.L_11:
        /*0048*/ 	.byte	0x04, 0x2f
        /*004a*/ 	.short	(.L_13 - .L_12)
	.align		4
.L_12:
        /*004c*/ 	.word	index@(_Z7kernel4PfS_i)
        /*0050*/ 	.word	0x00000014


	//----- nvinfo : EIATTR_FRAME_SIZE
	.align		4
.L_13:
        /*0054*/ 	.byte	0x04, 0x11
        /*0056*/ 	.short	(.L_15 - .L_14)
	.align		4
.L_14:
        /*0058*/ 	.word	index@(_Z7kernel4PfS_i)
        /*005c*/ 	.word	0x00000000


	//----- nvinfo : EIATTR_REGCOUNT
	.align		4
.L_15:
        /*0060*/ 	.byte	0x04, 0x2f
        /*0062*/ 	.short	(.L_17 - .L_16)
	.align		4
.L_16:
        /*0064*/ 	.word	index@(_Z7kernel5PfS_i)
        /*0068*/ 	.word	0x00000016


	//----- nvinfo : EIATTR_FRAME_SIZE
	.align		4
.L_17:
        /*006c*/ 	.byte	0x04, 0x11
        /*006e*/ 	.short	(.L_19 - .L_18)
	.align		4
.L_18:
        /*0070*/ 	.word	index@(_Z7kernel5PfS_i)
        /*0074*/ 	.word	0x00000000


	//----- nvinfo : EIATTR_MIN_STACK_SIZE
	.align		4
.L_19:
        /*0078*/ 	.byte	0x04, 0x12
        /*007a*/ 	.short	(.L_21 - .L_20)
	.align		4
.L_20:
        /*007c*/ 	.word	index@(_Z7kernel5PfS_i)
        /*0080*/ 	.word	0x00000000


	//----- nvinfo : EIATTR_MIN_STACK_SIZE
	.align		4
.L_21:
        /*0084*/ 	.byte	0x04, 0x12
        /*0086*/ 	.short	(.L_23 - .L_22)
	.align		4
.L_22:
        /*0088*/ 	.word	index@(_Z7kernel4PfS_i)
        /*008c*/ 	.word	0x00000000


	//----- nvinfo : EIATTR_MIN_STACK_SIZE
	.align		4
.L_23:
        /*0090*/ 	.byte	0x04, 0x12
        /*0092*/ 	.short	(.L_25 - .L_24)
	.align		4
.L_24:
        /*0094*/ 	.word	index@(_Z7kernel3PfS_i)
        /*0098*/ 	.word	0x00000000


	//----- nvinfo : EIATTR_MIN_STACK_SIZE
	.align		4
.L_25:
        /*009c*/ 	.byte	0x04, 0x12
        /*009e*/ 	.short	(.L_27 - .L_26)
	.align		4
.L_26:
        /*00a0*/ 	.word	index@(_Z7kernel2PfS_i)
        /*00a4*/ 	.word	0x00000000


	//----- nvinfo : EIATTR_MIN_STACK_SIZE
	.align		4
.L_27:
        /*00a8*/ 	.byte	0x04, 0x12
        /*00aa*/ 	.short	(.L_29 - .L_28)
	.align		4
.L_28:
        /*00ac*/ 	.word	index@(_Z7kernel1PfS_i)
        /*00b0*/ 	.word	0x00000000
.L_29:


//--------------------- .nv.compat                --------------------------
	.section	.nv.compat,"",@"SHT_CUDA_COMPAT_INFO"
	.align	4
        /*0000*/ 	.byte	0x02, 0x09, 0x00, 0x00, 0x02, 0x02, 0x01, 0x00, 0x02, 0x05, 0x05, 0x00, 0x03, 0x07, 0x01, 0x01
        /*0010*/ 	.byte	0x02, 0x03, 0x00, 0x00, 0x02, 0x06, 0x01, 0x00, 0x04, 0x0b, 0x08, 0x00, 0x09, 0x00, 0x00, 0x00
        /*0020*/ 	.byte	0x00, 0x00, 0x00, 0x00


//--------------------- .nv.info._Z7kernel5PfS_i  --------------------------
	.section	.nv.info._Z7kernel5PfS_i,"",@"SHT_CUDA_INFO"
	.sectionflags	@""
	.align	4


	//----- nvinfo : EIATTR_CUDA_API_VERSION
	.align		4
        /*0000*/ 	.byte	0x04, 0x37
        /*0002*/ 	.short	(.L_31 - .L_30)
.L_30:
        /*0004*/ 	.word	0x00000082


	//----- nvinfo : EIATTR_KPARAM_INFO
	.align		4
.L_31:
        /*0008*/ 	.byte	0x04, 0x17
        /*000a*/ 	.short	(.L_33 - .L_32)
.L_32:
        /*000c*/ 	.word	0x00000000
        /*0010*/ 	.short	0x0002
        /*0012*/ 	.short	0x0010
        /*0014*/ 	.byte	0x00, 0xf0, 0x11, 0x00


	//----- nvinfo : EIATTR_KPARAM_INFO
	.align		4
.L_33:
        /*0018*/ 	.byte	0x04, 0x17
        /*001a*/ 	.short	(.L_35 - .L_34)
.L_34:
        /*001c*/ 	.word	0x00000000
        /*0020*/ 	.short	0x0001
        /*0022*/ 	.short	0x0008
        /*0024*/ 	.byte	0x00, 0xf5, 0x21, 0x00


	//----- nvinfo : EIATTR_KPARAM_INFO
	.align		4
.L_35:
        /*0028*/ 	.byte	0x04, 0x17
        /*002a*/ 	.short	(.L_37 - .L_36)
.L_36:
        /*002c*/ 	.word	0x00000000
        /*0030*/ 	.short	0x0000
        /*0032*/ 	.short	0x0000
        /*0034*/ 	.byte	0x00, 0xf5, 0x21, 0x00


	//----- nvinfo : EIATTR_SPARSE_MMA_MASK
	.align		4
.L_37:
        /*0038*/ 	.byte	0x03, 0x50
        /*003a*/ 	.short	0x0000


	//----- nvinfo : EIATTR_MAXREG_COUNT
	.align		4
        /*003c*/ 	.byte	0x03, 0x1b
        /*003e*/ 	.short	0x00ff


	//----- nvinfo : EIATTR_NUM_BARRIERS
	.align		4
        /*0040*/ 	.byte	0x02, 0x4c
        /*0042*/ 	.byte	0x01
	.zero		1


	//----- nvinfo : EIATTR_MERCURY_ISA_VERSION
	.align		4
        /*0044*/ 	.byte	0x03, 0x5f
        /*0046*/ 	.short	0x0101


	//----- nvinfo : EIATTR_VRC_CTA_INIT_COUNT
	.align		4
        /*0048*/ 	.byte	0x02, 0x4a
	.zero		1
	.zero		1


	//----- nvinfo : EIATTR_EXIT_INSTR_OFFSETS
	.align		4
        /*004c*/ 	.byte	0x04, 0x1c
        /*004e*/ 	.short	(.L_39 - .L_38)


	//   ....[0]....
.L_38:
        /*0050*/ 	.word	0x00000820


	//----- nvinfo : EIATTR_CRS_STACK_SIZE
	.align		4
.L_39:
        /*0054*/ 	.byte	0x04, 0x1e
        /*0056*/ 	.short	(.L_41 - .L_40)
.L_40:
        /*0058*/ 	.word	0x00000000


	//----- nvinfo : EIATTR_CBANK_PARAM_SIZE
	.align		4
.L_41:
        /*005c*/ 	.byte	0x03, 0x19
        /*005e*/ 	.short	0x0014


	//----- nvinfo : EIATTR_PARAM_CBANK
	.align		4
        /*0060*/ 	.byte	0x04, 0x0a
        /*0062*/ 	.short	(.L_43 - .L_42)
	.align		4
.L_42:
        /*0064*/ 	.word	index@(.nv.constant0._Z7kernel5PfS_i)
        /*0068*/ 	.short	0x0380
        /*006a*/ 	.short	0x0014


	//----- nvinfo : EIATTR_SW_WAR
	.align		4
.L_43:
        /*006c*/ 	.byte	0x04, 0x36
        /*006e*/ 	.short	(.L_45 - .L_44)
.L_44:
        /*0070*/ 	.word	0x00000008
.L_45:


//--------------------- .nv.info._Z7kernel4PfS_i  --------------------------
	.section	.nv.info._Z7kernel4PfS_i,"",@"SHT_CUDA_INFO"
	.sectionflags	@""
	.align	4


	//----- nvinfo : EIATTR_CUDA_API_VERSION
	.align		4
        /*0000*/ 	.byte	0x04, 0x37
        /*0002*/ 	.short	(.L_47 - .L_46)
.L_46:
        /*0004*/ 	.word	0x00000082


	//----- nvinfo : EIATTR_KPARAM_INFO
	.align		4
.L_47:
        /*0008*/ 	.byte	0x04, 0x17
        /*000a*/ 	.short	(.L_49 - .L_48)
.L_48:
        /*000c*/ 	.word	0x00000000
        /*0010*/ 	.short	0x0002
        /*0012*/ 	.short	0x0010
        /*0014*/ 	.byte	0x00, 0xf0, 0x11, 0x00


	//----- nvinfo : EIATTR_KPARAM_INFO
	.align		4
.L_49:
        /*0018*/ 	.byte	0x04, 0x17
        /*001a*/ 	.short	(.L_51 - .L_50)
.L_50:
        /*001c*/ 	.word	0x00000000
        /*0020*/ 	.short	0x0001
        /*0022*/ 	.short	0x0008
        /*0024*/ 	.byte	0x00, 0xf5, 0x21, 0x00


	//----- nvinfo : EIATTR_KPARAM_INFO
	.align		4
.L_51:
        /*0028*/ 	.byte	0x04, 0x17
        /*002a*/ 	.short	(.L_53 - .L_52)
.L_52:
        /*002c*/ 	.word	0x00000000
        /*0030*/ 	.short	0x0000
        /*0032*/ 	.short	0x0000
        /*0034*/ 	.byte	0x00, 0xf5, 0x21, 0x00


	//----- nvinfo : EIATTR_SPARSE_MMA_MASK
	.align		4
.L_53:
        /*0038*/ 	.byte	0x03, 0x50
        /*003a*/ 	.short	0x0000


	//----- nvinfo : EIATTR_MAXREG_COUNT
	.align		4
        /*003c*/ 	.byte	0x03, 0x1b
        /*003e*/ 	.short	0x00ff


	//----- nvinfo : EIATTR_MERCURY_ISA_VERSION
	.align		4
        /*0040*/ 	.byte	0x03, 0x5f
        /*0042*/ 	.short	0x0101


	//----- nvinfo : EIATTR_VRC_CTA_INIT_COUNT
	.align		4
        /*0044*/ 	.byte	0x02, 0x4a
	.zero		1
	.zero		1


	//----- nvinfo : EIATTR_EXIT_INSTR_OFFSETS
	.align		4
        /*0048*/ 	.byte	0x04, 0x1c
        /*004a*/ 	.short	(.L_55 - .L_54)


	//   ....[0]....
.L_54:
        /*004c*/ 	.word	0x000001a0


	//   ....[1]....
        /*0050*/ 	.word	0x000002e0


	//----- nvinfo : EIATTR_CBANK_PARAM_SIZE
	.align		4
.L_55:
        /*0054*/ 	.byte	0x03, 0x19
        /*0056*/ 	.short	0x0014


	//----- nvinfo : EIATTR_PARAM_CBANK
	.align		4
        /*0058*/ 	.byte	0x04, 0x0a
        /*005a*/ 	.short	(.L_57 - .L_56)
	.align		4
.L_56:
        /*005c*/ 	.word	index@(.nv.constant0._Z7kernel4PfS_i)
        /*0060*/ 	.short	0x0380
        /*0062*/ 	.short	0x0014


	//----- nvinfo : EIATTR_SW_WAR
	.align		4
.L_57:
        /*0064*/ 	.byte	0x04, 0x36
        /*0066*/ 	.short	(.L_59 - .L_58)
.L_58:
        /*0068*/ 	.word	0x00000008
.L_59:


//--------------------- .nv.info._Z7kernel3PfS_i  --------------------------
	.section	.nv.info._Z7kernel3PfS_i,"",@"SHT_CUDA_INFO"
	.sectionflags	@""
	.align	4


	//----- nvinfo : EIATTR_CUDA_API_VERSION
	.align		4
        /*0000*/ 	.byte	0x04, 0x37
        /*0002*/ 	.short	(.L_61 - .L_60)
.L_60:
        /*0004*/ 	.word	0x00000082


	//----- nvinfo : EIATTR_KPARAM_INFO
	.align		4
.L_61:
        /*0008*/ 	.byte	0x04, 0x17
        /*000a*/ 	.short	(.L_63 - .L_62)
.L_62:
        /*000c*/ 	.word	0x00000000
        /*0010*/ 	.short	0x0002
        /*0012*/ 	.short	0x0010
        /*0014*/ 	.byte	0x00, 0xf0, 0x11, 0x00


	//----- nvinfo : EIATTR_KPARAM_INFO
	.align		4
.L_63:
        /*0018*/ 	.byte	0x04, 0x17
        /*001a*/ 	.short	(.L_65 - .L_64)
.L_64:
        /*001c*/ 	.word	0x00000000
        /*0020*/ 	.short	0x0001
        /*0022*/ 	.short	0x0008
        /*0024*/ 	.byte	0x00, 0xf5, 0x21, 0x00


	//----- nvinfo : EIATTR_KPARAM_INFO
	.align		4
.L_65:
        /*0028*/ 	.byte	0x04, 0x17
        /*002a*/ 	.short	(.L_67 - .L_66)
.L_66:
        /*002c*/ 	.word	0x00000000
        /*0030*/ 	.short	0x0000
        /*0032*/ 	.short	0x0000
        /*0034*/ 	.byte	0x00, 0xf5, 0x21, 0x00


	//----- nvinfo : EIATTR_SPARSE_MMA_MASK
	.align		4
.L_67:
        /*0038*/ 	.byte	0x03, 0x50
        /*003a*/ 	.short	0x0000


	//----- nvinfo : EIATTR_MAXREG_COUNT
	.align		4
        /*003c*/ 	.byte	0x03, 0x1b
        /*003e*/ 	.short	0x00ff


	//----- nvinfo : EIATTR_MERCURY_ISA_VERSION
	.align		4
        /*0040*/ 	.byte	0x03, 0x5f
        /*0042*/ 	.short	0x0101


	//----- nvinfo : EIATTR_VRC_CTA_INIT_COUNT
	.align		4
        /*0044*/ 	.byte	0x02, 0x4a
	.zero		1
	.zero		1


	//----- nvinfo : EIATTR_EXIT_INSTR_OFFSETS
	.align		4
        /*0048*/ 	.byte	0x04, 0x1c
        /*004a*/ 	.short	(.L_69 - .L_68)


	//   ....[0]....
.L_68:
        /*004c*/ 	.word	0x000000c0


	//   ....[1]....
        /*0050*/ 	.word	0x00000280


	//----- nvinfo : EIATTR_CBANK_PARAM_SIZE
	.align		4
.L_69:
        /*0054*/ 	.byte	0x03, 0x19
        /*0056*/ 	.short	0x0014


	//----- nvinfo : EIATTR_PARAM_CBANK
	.align		4
        /*0058*/ 	.byte	0x04, 0x0a
        /*005a*/ 	.short	(.L_71 - .L_70)
	.align		4
.L_70:
        /*005c*/ 	.word	index@(.nv.constant0._Z7kernel3PfS_i)
        /*0060*/ 	.short	0x0380
        /*0062*/ 	.short	0x0014


	//----- nvinfo : EIATTR_SW_WAR
	.align		4
.L_71:
        /*0064*/ 	.byte	0x04, 0x36
        /*0066*/ 	.short	(.L_73 - .L_72)
.L_72:
        /*0068*/ 	.word	0x00000008
.L_73:


//--------------------- .nv.info._Z7kernel2PfS_i  --------------------------
	.section	.nv.info._Z7kernel2PfS_i,"",@"SHT_CUDA_INFO"
	.sectionflags	@""
	.align	4


	//----- nvinfo : EIATTR_CUDA_API_VERSION
	.align		4
        /*0000*/ 	.byte	0x04, 0x37
        /*0002*/ 	.short	(.L_75 - .L_74)
.L_74:
        /*0004*/ 	.word	0x00000082


	//----- nvinfo : EIATTR_KPARAM_INFO
	.align		4
.L_75:
        /*0008*/ 	.byte	0x04, 0x17
        /*000a*/ 	.short	(.L_77 - .L_76)
.L_76:
        /*000c*/ 	.word	0x00000000
        /*0010*/ 	.short	0x0002
        /*0012*/ 	.short	0x0010
        /*0014*/ 	.byte	0x00, 0xf0, 0x11, 0x00


	//----- nvinfo : EIATTR_KPARAM_INFO
	.align		4
.L_77:
        /*0018*/ 	.byte	0x04, 0x17
        /*001a*/ 	.short	(.L_79 - .L_78)
.L_78:
        /*001c*/ 	.word	0x00000000
        /*0020*/ 	.short	0x0001
        /*0022*/ 	.short	0x0008
        /*0024*/ 	.byte	0x00, 0xf5, 0x21, 0x00


	//----- nvinfo : EIATTR_KPARAM_INFO
	.align		4
.L_79:
        /*0028*/ 	.byte	0x04, 0x17
        /*002a*/ 	.short	(.L_81 - .L_80)
.L_80:
        /*002c*/ 	.word	0x00000000
        /*0030*/ 	.short	0x0000
        /*0032*/ 	.short	0x0000
        /*0034*/ 	.byte	0x00, 0xf5, 0x21, 0x00


	//----- nvinfo : EIATTR_SPARSE_MMA_MASK
	.align		4
.L_81:
        /*0038*/ 	.byte	0x03, 0x50
        /*003a*/ 	.short	0x0000


	//----- nvinfo : EIATTR_MAXREG_COUNT
	.align		4
        /*003c*/ 	.byte	0x03, 0x1b
        /*003e*/ 	.short	0x00ff


	//----- nvinfo : EIATTR_MERCURY_ISA_VERSION
	.align		4
        /*0040*/ 	.byte	0x03, 0x5f
        /*0042*/ 	.short	0x0101


	//----- nvinfo : EIATTR_VRC_CTA_INIT_COUNT
	.align		4
        /*0044*/ 	.byte	0x02, 0x4a
	.zero		1
	.zero		1


	//----- nvinfo : EIATTR_EXIT_INSTR_OFFSETS
	.align		4
        /*0048*/ 	.byte	0x04, 0x1c
        /*004a*/ 	.short	(.L_83 - .L_82)


	//   ....[0]....
.L_82:
        /*004c*/ 	.word	0x000001f0


	//----- nvinfo : EIATTR_CBANK_PARAM_SIZE
	.align		4
.L_83:
        /*0050*/ 	.byte	0x03, 0x19
        /*0052*/ 	.short	0x0014


	//----- nvinfo : EIATTR_PARAM_CBANK
	.align		4
        /*0054*/ 	.byte	0x04, 0x0a
        /*0056*/ 	.short	(.L_85 - .L_84)
	.align		4
.L_84:
        /*0058*/ 	.word	index@(.nv.constant0._Z7kernel2PfS_i)
        /*005c*/ 	.short	0x0380
        /*005e*/ 	.short	0x0014


	//----- nvinfo : EIATTR_SW_WAR
	.align		4
.L_85:
        /*0060*/ 	.byte	0x04, 0x36
        /*0062*/ 	.short	(.L_87 - .L_86)
.L_86:
        /*0064*/ 	.word	0x00000008
.L_87:


//--------------------- .nv.info._Z7kernel1PfS_i  --------------------------
	.section	.nv.info._Z7kernel1PfS_i,"",@"SHT_CUDA_INFO"
	.sectionflags	@""
	.align	4


	//----- nvinfo : EIATTR_CUDA_API_VERSION
	.align		4
        /*0000*/ 	.byte	0x04, 0x37
        /*0002*/ 	.short	(.L_89 - .L_88)
.L_88:
        /*0004*/ 	.word	0x00000082


	//----- nvinfo : EIATTR_KPARAM_INFO
	.align		4
.L_89:
        /*0008*/ 	.byte	0x04, 0x17
        /*000a*/ 	.short	(.L_91 - .L_90)
.L_90:
        /*000c*/ 	.word	0x00000000
        /*0010*/ 	.short	0x0002
        /*0012*/ 	.short	0x0010
        /*0014*/ 	.byte	0x00, 0xf0, 0x11, 0x00


	//----- nvinfo : EIATTR_KPARAM_INFO
	.align		4
.L_91:
        /*0018*/ 	.byte	0x04, 0x17
        /*001a*/ 	.short	(.L_93 - .L_92)
.L_92:
        /*001c*/ 	.word	0x00000000
        /*0020*/ 	.short	0x0001
        /*0022*/ 	.short	0x0008
        /*0024*/ 	.byte	0x00, 0xf5, 0x21, 0x00


	//----- nvinfo : EIATTR_KPARAM_INFO
	.align		4
.L_93:
        /*0028*/ 	.byte	0x04, 0x17
        /*002a*/ 	.short	(.L_95 - .L_94)
.L_94:
        /*002c*/ 	.word	0x00000000
        /*0030*/ 	.short	0x0000
        /*0032*/ 	.short	0x0000
        /*0034*/ 	.byte	0x00, 0xf5, 0x21, 0x00


	//----- nvinfo : EIATTR_SPARSE_MMA_MASK
	.align		4
.L_95:
        /*0038*/ 	.byte	0x03, 0x50
        /*003a*/ 	.short	0x0000


	//----- nvinfo : EIATTR_MAXREG_COUNT
	.align		4
        /*003c*/ 	.byte	0x03, 0x1b
        /*003e*/ 	.short	0x00ff


	//----- nvinfo : EIATTR_MERCURY_ISA_VERSION
	.align		4
        /*0040*/ 	.byte	0x03, 0x5f
        /*0042*/ 	.short	0x0101


	//----- nvinfo : EIATTR_VRC_CTA_INIT_COUNT
	.align		4
        /*0044*/ 	.byte	0x02, 0x4a
	.zero		1
	.zero		1


	//----- nvinfo : EIATTR_EXIT_INSTR_OFFSETS
	.align		4
        /*0048*/ 	.byte	0x04, 0x1c
        /*004a*/ 	.short	(.L_97 - .L_96)


	//   ....[0]....
.L_96:
        /*004c*/ 	.word	0x00000330


	//----- nvinfo : EIATTR_CBANK_PARAM_SIZE
	.align		4
.L_97:
        /*0050*/ 	.byte	0x03, 0x19
        /*0052*/ 	.short	0x0014


	//----- nvinfo : EIATTR_PARAM_CBANK
	.align		4
        /*0054*/ 	.byte	0x04, 0x0a
        /*0056*/ 	.short	(.L_99 - .L_98)
	.align		4
.L_98:
        /*0058*/ 	.word	index@(.nv.constant0._Z7kernel1PfS_i)
        /*005c*/ 	.short	0x0380
        /*005e*/ 	.short	0x0014


	//----- nvinfo : EIATTR_SW_WAR
	.align		4
.L_99:
        /*0060*/ 	.byte	0x04, 0x36
        /*0062*/ 	.short	(.L_101 - .L_100)
.L_100:
        /*0064*/ 	.word	0x00000008
.L_101:


//--------------------- .nv.callgraph             --------------------------
	.section	.nv.callgraph,"",@"SHT_CUDA_CALLGRAPH"
	.align	4
	.sectionentsize	8
	.align		4
        /*0000*/ 	.word	0x00000000
	.align		4
        /*0004*/ 	.word	0xffffffff
	.align		4
        /*0008*/ 	.word	0x00000000
	.align		4
        /*000c*/ 	.word	0xfffffffe
	.align		4
        /*0010*/ 	.word	0x00000000
	.align		4
        /*0014*/ 	.word	0xfffffffd
	.align		4
        /*0018*/ 	.word	0x00000000
	.align		4
        /*001c*/ 	.word	0xfffffffc


//--------------------- .text._Z7kernel5PfS_i     --------------------------
	.section	.text._Z7kernel5PfS_i,"ax",@progbits
	.align	128
        .global         _Z7kernel5PfS_i
        .type           _Z7kernel5PfS_i,@function
        .size           _Z7kernel5PfS_i,(.L_x_17 - _Z7kernel5PfS_i)
        .other          _Z7kernel5PfS_i,@"STO_CUDA_ENTRY STV_DEFAULT"
_Z7kernel5PfS_i:
.text._Z7kernel5PfS_i:
[----:B------:R-:W-:Y:S01]  /*0000*/  LDC R1, c[0x0][0x37c] ;  /* 0x0000df00ff017b82 */ /* 0x000fe20000000800 */
[----:B------:R-:W0:Y:S01]  /*0010*/  S2R R5, SR_TID.X ;  /* 0x0000000000057919 */ /* 0x000e220000002100 */
[----:B------:R-:W-:Y:S01]  /*0020*/  BSSY.RECONVERGENT B0, `(.L_x_0) ;  /* 0x000007d000007945 */ /* 0x000fe20003800200 */
[----:B------:R-:W0:Y:S01]  /*0030*/  S2R R0, SR_CTAID.X ;  /* 0x0000000000007919 */ /* 0x000e220000002500 */
[----:B------:R-:W1:Y:S01]  /*0040*/  S2R R4, SR_TID.Y ;  /* 0x0000000000047919 */ /* 0x000e620000002200 */
[----:B------:R-:W1:Y:S01]  /*0050*/  S2R R7, SR_CTAID.Y ;  /* 0x0000000000077919 */ /* 0x000e620000002600 */
[----:B0-----:R-:W-:-:S05]  /*0060*/  IMAD R3, R0, 0x40, R5 ;  /* 0x0000004000037824 */ /* 0x001fca00078e0205 */
[----:B------:R-:W-:Y:S01]  /*0070*/  ISETP.GT.AND P0, PT, R3, 0x1, PT ;  /* 0x000000010300780c */ /* 0x000fe20003f04270 */
[----:B-1----:R-:W-:-:S12]  /*0080*/  IMAD R0, R7, 0x40, R4 ;  /* 0x0000004007007824 */ /* 0x002fd800078e0204 */
[----:B------:R-:W-:Y:S05]  /*0090*/  @P0 BRA `(.L_x_1) ;  /* 0x0000000400d40947 */ /* 0x000fea0003800000 */
[----:B------:R-:W0:Y:S01]  /*00a0*/  S2UR UR5, SR_CgaCtaId ;  /* 0x00000000000579c3 */ /* 0x000e220000008800 */
[----:B------:R-:W1:Y:S01]  /*00b0*/  LDCU UR6, c[0x0][0x390] ;  /* 0x00007200ff0677ac */ /* 0x000e620008000800 */
[----:B------:R-:W-:Y:S01]  /*00c0*/  VIADD R6, R3, 0x1 ;  /* 0x0000000103067836 */ /* 0x000fe20000000000 */
[----:B------:R-:W-:Y:S01]  /*00d0*/  IADD3 R2, PT, PT, -R5, 0x2, RZ ;  /* 0x0000000205027810 */ /* 0x000fe20007ffe1ff */
[----:B------:R-:W-:Y:S01]  /*00e0*/  BSSY.RECONVERGENT B1, `(.L_x_2) ;  /* 0x0000018000017945 */ /* 0x000fe20003800200 */
[----:B------:R-:W-:Y:S02]  /*00f0*/  UMOV UR4, 0x400 ;  /* 0x0000040000047882 */ /* 0x000fe40000000000 */
[----:B------:R-:W-:Y:S01]  /*0100*/  ISETP.GE.U32.AND P1, PT, R6, 0x3, PT ;  /* 0x000000030600780c */ /* 0x000fe20003f26070 */
[----:B------:R-:W2:Y:S01]  /*0110*/  LDC.64 R18, c[0x0][0x358] ;  /* 0x0000d600ff127b82 */ /* 0x000ea20000000a00 */
[----:B------:R-:W-:Y:S01]  /*0120*/  LOP3.LUT P0, R6, R2, 0x3, RZ, 0xc0, !PT ;  /* 0x0000000302067812 */ /* 0x000fe2000780c0ff */
[----:B-1----:R-:W-:Y:S01]  /*0130*/  VIADD R7, R3, UR6 ;  /* 0x0000000603077c36 */ /* 0x002fe20008000000 */
[----:B0-----:R-:W-:-:S06]  /*0140*/  ULEA UR4, UR5, UR4, 0x18 ;  /* 0x0000000405047291 */ /* 0x001fcc000f8ec0ff */
[----:B------:R-:W-:-:S05]  /*0150*/  LEA R2, R4, UR4, 0x8 ;  /* 0x0000000404027c11 */ /* 0x000fca000f8e40ff */
[----:B------:R-:W-:Y:S01]  /*0160*/  IMAD R2, R5, 0x4, R2 ;  /* 0x0000000405027824 */ /* 0x000fe200078e0202 */
[----:B------:R-:W-:Y:S06]  /*0170*/  @!P0 BRA `(.L_x_3) ;  /* 0x0000000000388947 */ /* 0x000fec0003800000 */
[----:B------:R-:W0:Y:S01]  /*0180*/  LDC.64 R4, c[0x0][0x380] ;  /* 0x0000e000ff047b82 */ /* 0x000e220000000a00 */
[----:B------:R-:W-:-:S07]  /*0190*/  IMAD.MOV R6, RZ, RZ, -R6 ;  /* 0x000000ffff067224 */ /* 0x000fce00078e0a06 */
.L_x_4:
[----:B------:R-:W-:Y:S01]  /*01a0*/  ISETP.GT.U32.AND P0, PT, R0, 0x1, PT ;  /* 0x000000010000780c */ /* 0x000fe20003f04070 */
[----:B01----:R-:W-:-:S12]  /*01b0*/  IMAD.WIDE R8, R7, 0x4, R4 ;  /* 0x0000000407087825 */ /* 0x003fd800078e0204 */
[----:B--2---:R-:W-:Y:S02]  /*01c0*/  @!P0 R2UR UR4, R18 ;  /* 0x00000000120482ca */ /* 0x004fe400000e0000 */
[----:B------:R-:W-:-:S13]  /*01d0*/  @!P0 R2UR UR5, R19 ;  /* 0x00000000130582ca */ /* 0x000fda00000e0000 */
[----:B------:R-:W2:Y:S01]  /*01e0*/  @!P0 LDG.E R9, desc[UR4][R8.64] ;  /* 0x0000000408098981 */ /* 0x000ea2000c1e1900 */
[----:B------:R-:W-:Y:S02]  /*01f0*/  VIADD R6, R6, 0x1 ;  /* 0x0000000106067836 */ /* 0x000fe40000000000 */
[----:B------:R-:W-:Y:S02]  /*0200*/  VIADD R3, R3, 0x1 ;  /* 0x0000000103037836 */ /* 0x000fe40000000000 */
[----:B------:R-:W-:Y:S01]  /*0210*/  @!P0 IMAD.MOV.U32 R0, RZ, RZ, 0x2 ;  /* 0x00000002ff008424 */ /* 0x000fe200078e00ff */
[----:B------:R-:W-:Y:S01]  /*0220*/  ISETP.NE.AND P2, PT, R6, RZ, PT ;  /* 0x000000ff0600720c */ /* 0x000fe20003f45270 */
[----:B------:R-:W-:Y:S01]  /*0230*/  VIADD R7, R7, 0x1 ;  /* 0x0000000107077836 */ /* 0x000fe20000000000 */
[----:B--2---:R1:W-:Y:S11]  /*0240*/  @!P0 STS [R2], R9 ;  /* 0x0000000902008388 */ /* 0x0043f60000000800 */
[----:B------:R-:W-:Y:S05]  /*0250*/  @P2 BRA `(.L_x_4) ;  /* 0xfffffffc00d02947 */ /* 0x000fea000383ffff */
.L_x_3:
[----:B------:R-:W-:Y:S05]  /*0260*/  BSYNC.RECONVERGENT B1 ;  /* 0x0000000000017941 */ /* 0x000fea0003800200 */
.L_x_2:
[----:B------:R-:W-:Y:S05]  /*0270*/  @!P1 BRA `(.L_x_1) ;  /* 0x00000004005c9947 */ /* 0x000fea0003800000 */
[----:B------:R-:W0:Y:S01]  /*0280*/  LDC.64 R4, c[0x0][0x380] ;  /* 0x0000e000ff047b82 */ /* 0x000e220000000a00 */
[----:B------:R-:W-:Y:S01]  /*0290*/  ISETP.GE.AND P0, PT, R3, 0x2, PT ;  /* 0x000000020300780c */ /* 0x000fe20003f06270 */
[----:B------:R-:W-:-:S12]  /*02a0*/  BSSY.RELIABLE B1, `(.L_x_5) ;  /* 0x0000049000017945 */ /* 0x000fd80003800100 */
[----:B------:R-:W-:Y:S05]  /*02b0*/  @P0 BRA `(.L_x_6) ;  /* 0x00000004001c0947 */ /* 0x000fea0003800000 */
[----:B------:R-:W-:Y:S01]  /*02c0*/  IADD3 R6, PT, PT, -R3, 0x2, RZ ;  /* 0x0000000203067810 */ /* 0x000fe20007ffe1ff */
[----:B------:R-:W-:Y:S01]  /*02d0*/  BSSY.RECONVERGENT B2, `(.L_x_7) ;  /* 0x0000029000027945 */ /* 0x000fe20003800200 */
[----:B------:R-:W-:Y:S02]  /*02e0*/  PLOP3.LUT P0, PT, PT, PT, PT, 0x80, 0x8 ;  /* 0x000000000008781c */ /* 0x000fe40003f0f070 */
[----:B------:R-:W-:-:S13]  /*02f0*/  ISETP.GT.AND P1, PT, R6, 0xc, PT ;  /* 0x0000000c0600780c */ /* 0x000fda0003f24270 */
[----:B------:R-:W-:Y:S05]  /*0300*/  @!P1 BRA `(.L_x_8) ;  /* 0x0000000000949947 */ /* 0x000fea0003800000 */
[----:B-1----:R-:W1:Y:S01]  /*0310*/  LDC.64 R8, c[0x0][0x380] ;  /* 0x0000e000ff087b82 */ /* 0x002e620000000a00 */
[----:B------:R-:W-:-:S13]  /*0320*/  PLOP3.LUT P0, PT, PT, PT, PT, 0x8, 0x80 ;  /* 0x000000000080781c */ /* 0x000fda0003f0e170 */
.L_x_9:
[----:B------:R-:W-:Y:S01]  /*0330*/  ISETP.GT.U32.AND P2, PT, R0, 0x1, PT ;  /* 0x000000010000780c */ /* 0x000fe20003f44070 */
[C---:B-1----:R-:W-:Y:S02]  /*0340*/  VIADD R13, R7.reuse, 0x4 ;  /* 0x00000004070d7836 */ /* 0x042fe40000000000 */
[C---:B------:R-:W-:Y:S02]  /*0350*/  VIADD R15, R7.reuse, 0x8 ;  /* 0x00000008070f7836 */ /* 0x040fe40000000000 */
[C---:B------:R-:W-:Y:S02]  /*0360*/  VIADD R17, R7.reuse, 0xc ;  /* 0x0000000c07117836 */ /* 0x040fe40000000000 */
[----:B-1----:R-:W-:-:S04]  /*0370*/  IMAD.WIDE R10, R7, 0x4, R8 ;  /* 0x00000004070a7825 */ /* 0x002fc800078e0208 */
[--C-:B------:R-:W-:Y:S02]  /*0380*/  IMAD.WIDE R12, R13, 0x4, R8.reuse ;  /* 0x000000040d0c7825 */ /* 0x100fe400078e0208 */
[----:B--2---:R-:W-:Y:S02]  /*0390*/  @!P2 R2UR UR4, R18 ;  /* 0x000000001204a2ca */ /* 0x004fe400000e0000 */
[----:B------:R-:W-:Y:S01]  /*03a0*/  @!P2 IMAD.MOV.U32 R0, RZ, RZ, 0x2 ;  /* 0x00000002ff00a424 */ /* 0x000fe200078e00ff */
[----:B------:R-:W-:Y:S01]  /*03b0*/  @!P2 R2UR UR5, R19 ;  /* 0x000000001305a2ca */ /* 0x000fe200000e0000 */
[----:B------:R-:W-:-:S03]  /*03c0*/  IMAD.WIDE R14, R15, 0x4, R8 ;  /* 0x000000040f0e7825 */ /* 0x000fc600078e0208 */
[----:B------:R-:W-:Y:S01]  /*03d0*/  ISETP.GT.U32.AND P3, PT, R0, 0x1, PT ;  /* 0x000000010000780c */ /* 0x000fe20003f64070 */
[----:B------:R-:W-:-:S08]  /*03e0*/  IMAD.WIDE R16, R17, 0x4, R8 ;  /* 0x0000000411107825 */ /* 0x000fd000078e0208 */
[----:B------:R-:W2:Y:S04]  /*03f0*/  @!P2 LDG.E R11, desc[UR4][R10.64] ;  /* 0x000000040a0ba981 */ /* 0x000ea8000c1e1900 */
[----:B------:R-:W-:Y:S01]  /*0400*/  @!P3 IMAD.MOV.U32 R0, RZ, RZ, 0x2 ;  /* 0x00000002ff00b424 */ /* 0x000fe200078e00ff */
[----:B------:R-:W-:Y:S02]  /*0410*/  @!P3 R2UR UR6, R18 ;  /* 0x000000001206b2ca */ /* 0x000fe400000e0000 */
[----:B------:R-:W-:Y:S02]  /*0420*/  @!P3 R2UR UR7, R19 ;  /* 0x000000001307b2ca */ /* 0x000fe400000e0000 */
[----:B------:R-:W-:-:S11]  /*0430*/  ISETP.GT.U32.AND P4, PT, R0, 0x1, PT ;  /* 0x000000010000780c */ /* 0x000fd60003f84070 */
[----:B------:R-:W3:Y:S02]  /*0440*/  @!P3 LDG.E R13, desc[UR6][R12.64] ;  /* 0x000000060c0db981 */ /* 0x000ee4000c1e1900 */
[----:B------:R-:W-:Y:S01]  /*0450*/  @!P4 IMAD.MOV.U32 R0, RZ, RZ, 0x2 ;  /* 0x00000002ff00c424 */ /* 0x000fe200078e00ff */
[----:B------:R-:W-:Y:S02]  /*0460*/  @!P4 R2UR UR8, R18 ;  /* 0x000000001208c2ca */ /* 0x000fe400000e0000 */
[----:B------:R-:W-:Y:S02]  /*0470*/  @!P4 R2UR UR9, R19 ;  /* 0x000000001309c2ca */ /* 0x000fe400000e0000 */
[----:B------:R-:W-:-:S11]  /*0480*/  ISETP.GT.U32.AND P1, PT, R0, 0x1, PT ;  /* 0x000000010000780c */ /* 0x000fd60003f24070 */
[----:B------:R-:W4:Y:S02]  /*0490*/  @!P4 LDG.E R15, desc[UR8][R14.64] ;  /* 0x000000080e0fc981 */ /* 0x000f24000c1e1900 */
[----:B------:R-:W-:Y:S02]  /*04a0*/  @!P1 R2UR UR10, R18 ;  /* 0x00000000120a92ca */ /* 0x000fe400000e0000 */
[----:B------:R-:W-:-:S13]  /*04b0*/  @!P1 R2UR UR11, R19 ;  /* 0x00000000130b92ca */ /* 0x000fda00000e0000 */
[----:B------:R-:W5:Y:S01]  /*04c0*/  @!P1 LDG.E R17, desc[UR10][R16.64] ;  /* 0x0000000a10119981 */ /* 0x000f62000c1e1900 */
[----:B------:R-:W-:Y:S02]  /*04d0*/  VIADD R3, R3, 0x10 ;  /* 0x0000001003037836 */ /* 0x000fe40000000000 */
[----:B------:R-:W-:Y:S02]  /*04e0*/  VIADD R7, R7, 0x10 ;  /* 0x0000001007077836 */ /* 0x000fe40000000000 */
[----:B------:R-:W-:Y:S01]  /*04f0*/  @!P1 IMAD.MOV.U32 R0, RZ, RZ, 0x2 ;  /* 0x00000002ff009424 */ /* 0x000fe200078e00ff */
[----:B--2---:R1:W-:Y:S01]  /*0500*/  @!P2 STS [R2], R11 ;  /* 0x0000000b0200a388 */ /* 0x0043e20000000800 */
[----:B------:R-:W-:-:S03]  /*0510*/  ISETP.GE.AND P2, PT, R3, -0xa, PT ;  /* 0xfffffff60300780c */ /* 0x000fc60003f46270 */
[----:B---3--:R1:W-:Y:S04]  /*0520*/  @!P3 STS [R2], R13 ;  /* 0x0000000d0200b388 */ /* 0x0083e80000000800 */
[----:B----4-:R1:W-:Y:S04]  /*0530*/  @!P4 STS [R2], R15 ;  /* 0x0000000f0200c388 */ /* 0x0103e80000000800 */
[----:B-----5:R1:W-:Y:S02]  /*0540*/  @!P1 STS [R2], R17 ;  /* 0x0000001102009388 */ /* 0x0203e40000000800 */
[----:B------:R-:W-:Y:S05]  /*0550*/  @!P2 BRA `(.L_x_9) ;  /* 0xfffffffc0074a947 */ /* 0x000fea000383ffff */
.L_x_8:
[----:B------:R-:W-:Y:S05]  /*0560*/  BSYNC.RECONVERGENT B2 ;  /* 0x0000000000027941 */ /* 0x000fea0003800200 */
.L_x_7:
[----:B------:R-:W-:Y:S01]  /*0570*/  IADD3 R6, PT, PT, -R3, 0x2, RZ ;  /* 0x0000000203067810 */ /* 0x000fe20007ffe1ff */
[----:B------:R-:W-:Y:S03]  /*0580*/  BSSY.RECONVERGENT B2, `(.L_x_10) ;  /* 0x0000017000027945 */ /* 0x000fe60003800200 */
[----:B------:R-:W-:-:S13]  /*0590*/  ISETP.GT.AND P1, PT, R6, 0x4, PT ;  /* 0x000000040600780c */ /* 0x000fda0003f24270 */
[----:B------:R-:W-:Y:S05]  /*05a0*/  @!P1 BRA `(.L_x_11) ;  /* 0x0000000000509947 */ /* 0x000fea0003800000 */
[----:B------:R-:W-:Y:S01]  /*05b0*/  ISETP.GT.U32.AND P0, PT, R0, 0x1, PT ;  /* 0x000000010000780c */ /* 0x000fe20003f04070 */
[----:B-1----:R-:W1:Y:S01]  /*05c0*/  LDC.64 R10, c[0x0][0x380] ;  /* 0x0000e000ff0a7b82 */ /* 0x002e620000000a00 */
[----:B------:R-:W-:-:S11]  /*05d0*/  VIADD R13, R7, 0x4 ;  /* 0x00000004070d7836 */ /* 0x000fd60000000000 */
[----:B------:R-:W-:Y:S01]  /*05e0*/  @!P0 IMAD.MOV.U32 R0, RZ, RZ, 0x2 ;  /* 0x00000002ff008424 */ /* 0x000fe200078e00ff */
[----:B--2---:R-:W-:Y:S02]  /*05f0*/  @!P0 R2UR UR4, R18 ;  /* 0x00000000120482ca */ /* 0x004fe400000e0000 */
[----:B------:R-:W-:Y:S02]  /*0600*/  @!P0 R2UR UR5, R19 ;  /* 0x00000000130582ca */ /* 0x000fe400000e0000 */
[----:B------:R-:W-:Y:S01]  /*0610*/  ISETP.GT.U32.AND P1, PT, R0, 0x1, PT ;  /* 0x000000010000780c */ /* 0x000fe20003f24070 */
[----:B-1----:R-:W-:-:S04]  /*0620*/  IMAD.WIDE R8, R7, 0x4, R10 ;  /* 0x0000000407087825 */ /* 0x002fc800078e020a */
[----:B------:R-:W-:-:S08]  /*0630*/  IMAD.WIDE R10, R13, 0x4, R10 ;  /* 0x000000040d0a7825 */ /* 0x000fd000078e020a */
[----:B------:R-:W-:Y:S01]  /*0640*/  @!P1 R2UR UR6, R18 ;  /* 0x00000000120692ca */ /* 0x000fe200000e0000 */
[----:B------:R-:W2:Y:S01]  /*0650*/  @!P0 LDG.E R9, desc[UR4][R8.64] ;  /* 0x0000000408098981 */ /* 0x000ea2000c1e1900 */
[----:B------:R-:W-:-:S13]  /*0660*/  @!P1 R2UR UR7, R19 ;  /* 0x00000000130792ca */ /* 0x000fda00000e0000 */
[----:B------:R-:W3:Y:S01]  /*0670*/  @!P1 LDG.E R11, desc[UR6][R10.64] ;  /* 0x000000060a0b9981 */ /* 0x000ee2000c1e1900 */
[----:B------:R-:W-:Y:S02]  /*0680*/  VIADD R3, R3, 0x4 ;  /* 0x0000000403037836 */ /* 0x000fe40000000000 */
[----:B------:R-:W-:Y:S02]  /*0690*/  VIADD R7, R13, 0x4 ;  /* 0x000000040d077836 */ /* 0x000fe40000000000 */
[----:B------:R-:W-:Y:S02]  /*06a0*/  VIADD R3, R3, 0x4 ;  /* 0x0000000403037836 */ /* 0x000fe40000000000 */
[----:B------:R-:W-:Y:S01]  /*06b0*/  @!P1 IMAD.MOV.U32 R0, RZ, RZ, 0x2 ;  /* 0x00000002ff009424 */ /* 0x000fe200078e00ff */
[----:B--2---:R4:W-:Y:S04]  /*06c0*/  @!P0 STS [R2], R9 ;  /* 0x0000000902008388 */ /* 0x0049e80000000800 */
[----:B---3--:R4:W-:Y:S01]  /*06d0*/  @!P1 STS [R2], R11 ;  /* 0x0000000b02009388 */ /* 0x0089e20000000800 */
[----:B------:R-:W-:-:S13]  /*06e0*/  PLOP3.LUT P0, PT, PT, PT, PT, 0x8, 0x80 ;  /* 0x000000000080781c */ /* 0x000fda0003f0e170 */
.L_x_11:
[----:B------:R-:W-:Y:S05]  /*06f0*/  BSYNC.RECONVERGENT B2 ;  /* 0x0000000000027941 */ /* 0x000fea0003800200 */
.L_x_10:
[----:B------:R-:W-:-:S13]  /*0700*/  ISETP.NE.OR P0, PT, R3, 0x2, P0 ;  /* 0x000000020300780c */ /* 0x000fda0000705670 */
[----:B------:R-:W-:Y:S05]  /*0710*/  @!P0 BREAK.RELIABLE B1 ;  /* 0x0000000000018942 */ /* 0x000fea0003800100 */
[----:B------:R-:W-:Y:S05]  /*0720*/  @!P0 BRA `(.L_x_1) ;  /* 0x0000000000308947 */ /* 0x000fea0003800000 */
.L_x_6:
[----:B------:R-:W-:Y:S05]  /*0730*/  BSYNC.RELIABLE B1 ;  /* 0x0000000000017941 */ /* 0x000fea0003800100 */
.L_x_5:
[----:B------:R-:W-:Y:S01]  /*0740*/  ISETP.GT.U32.AND P1, PT, R0, 0x1, PT ;  /* 0x000000010000780c */ /* 0x000fe20003f24070 */
[----:B01-34-:R-:W-:-:S12]  /*0750*/  IMAD.WIDE R8, R7, 0x4, R4 ;  /* 0x0000000407087825 */ /* 0x01bfd800078e0204 */
[----:B--2---:R-:W-:Y:S02]  /*0760*/  @!P1 R2UR UR4, R18 ;  /* 0x00000000120492ca */ /* 0x004fe400000e0000 */
[----:B------:R-:W-:-:S13]  /*0770*/  @!P1 R2UR UR5, R19 ;  /* 0x00000000130592ca */ /* 0x000fda00000e0000 */
[----:B------:R-:W2:Y:S01]  /*0780*/  @!P1 LDG.E R9, desc[UR4][R8.64] ;  /* 0x0000000408099981 */ /* 0x000ea2000c1e1900 */
[----:B------:R-:W-:Y:S02]  /*0790*/  VIADD R3, R3, 0x4 ;  /* 0x0000000403037836 */ /* 0x000fe40000000000 */
[----:B------:R-:W-:Y:S02]  /*07a0*/  @!P1 IMAD.MOV.U32 R0, RZ, RZ, 0x2 ;  /* 0x00000002ff009424 */ /* 0x000fe400078e00ff */
[----:B------:R-:W-:Y:S01]  /*07b0*/  VIADD R7, R7, 0x4 ;  /* 0x0000000407077836 */ /* 0x000fe20000000000 */
[----:B------:R-:W-:Y:S01]  /*07c0*/  ISETP.NE.AND P0, PT, R3, 0x2, PT ;  /* 0x000000020300780c */ /* 0x000fe20003f05270 */
[----:B--2---:R3:W-:-:S12]  /*07d0*/  @!P1 STS [R2], R9 ;  /* 0x0000000902009388 */ /* 0x0047d80000000800 */
[----:B------:R-:W-:Y:S05]  /*07e0*/  @P0 BRA `(.L_x_5) ;  /* 0xfffffffc00d40947 */ /* 0x000fea000383ffff */
.L_x_1:
[----:B------:R-:W-:Y:S05]  /*07f0*/  BSYNC.RECONVERGENT B0 ;  /* 0x0000000000007941 */ /* 0x000fea0003800200 */
.L_x_0:
[----:B------:R-:W-:Y:S05]  /*0800*/  WARPSYNC.ALL ;  /* 0x0000000000007948 */ /* 0x000fea0003800000 */
[----:B------:R-:W-:Y:S06]  /*0810*/  BAR.SYNC.DEFER_BLOCKING 0x0 ;  /* 0x0000000000007b1d */ /* 0x000fec0000010000 */
[----:B------:R-:W-:Y:S05]  /*0820*/  EXIT ;  /* 0x000000000000794d */ /* 0x000fea0003800000 */
.L_x_12:
[----:B------:R-:W-:-:S00]  /*0830*/  BRA `(.L_x_12) ;  /* 0xfffffffc00fc7947 */ /* 0x000fc0000383ffff */
[----:B------:R-:W-:-:S00]  /*0840*/  NOP ;  /* 0x0000000000007918 */ /* 0x000fc00000000000 */
        /* <DEDUP_REMOVED lines=11> */
.L_x_17:


//--------------------- .text._Z7kernel4PfS_i     --------------------------
	.section	.text._Z7kernel4PfS_i,"ax",@progbits
	.align	128
        .global         _Z7kernel4PfS_i
        .type           _Z7kernel4PfS_i,@function
        .size           _Z7kernel4PfS_i,(.L_x_18 - _Z7kernel4PfS_i)
        .other          _Z7kernel4PfS_i,@"STO_CUDA_ENTRY STV_DEFAULT"
_Z7kernel4PfS_i:
.text._Z7kernel4PfS_i:
[----:B------:R-:W-:Y:S01]  /*0000*/  LDC R1, c[0x0][0x37c] ;  /* 0x0000df00ff017b82 */ /* 0x000fe20000000800 */
[----:B------:R-:W0:Y:S07]  /*0010*/  S2R R9, SR_TID.X ;  /* 0x0000000000097919 */ /* 0x000e2e0000002100 */
[----:B------:R-:W1:Y:S01]  /*0020*/  LDC.64 R2, c[0x0][0x380] ;  /* 0x0000e000ff027b82 */ /* 0x000e620000000a00 */
[----:B------:R-:W2:Y:S01]  /*0030*/  LDCU UR6, c[0x0][0x390] ;  /* 0x00007200ff0677ac */ /* 0x000ea20008000800 */
[----:B------:R-:W0:Y:S01]  /*0040*/  S2R R0, SR_CTAID.X ;  /* 0x0000000000007919 */ /* 0x000e220000002500 */
[----:B------:R-:W3:Y:S01]  /*0050*/  LDCU.64 UR8, c[0x0][0x358] ;  /* 0x00006b00ff0877ac */ /* 0x000ee20008000a00 */
[----:B------:R-:W4:Y:S01]  /*0060*/  S2R R6, SR_TID.Y ;  /* 0x0000000000067919 */ /* 0x000f220000002200 */
[----:B------:R-:W4:Y:S01]  /*0070*/  S2R R7, SR_CTAID.Y ;  /* 0x0000000000077919 */ /* 0x000f220000002600 */
[----:B0-----:R-:W-:-:S02]  /*0080*/  IMAD R0, R0, 0x1e, R9 ;  /* 0x0000001e00007824 */ /* 0x001fc400078e0209 */
[----:B----4-:R-:W-:-:S04]  /*0090*/  IMAD R7, R7, 0x1e, R6 ;  /* 0x0000001e07077824 */ /* 0x010fc800078e0206 */
[----:B--2---:R-:W-:-:S04]  /*00a0*/  IMAD R5, R7, UR6, R0 ;  /* 0x0000000607057c24 */ /* 0x004fc8000f8e0200 */
[----:B-1----:R-:W-:-:S05]  /*00b0*/  IMAD.WIDE R2, R5, 0x4, R2 ;  /* 0x0000000405027825 */ /* 0x002fca00078e0202 */
[----:B---3--:R-:W2:Y:S01]  /*00c0*/  LDG.E R4, desc[UR8][R2.64] ;  /* 0x0000000802047981 */ /* 0x008ea2000c1e1900 */
[----:B------:R-:W0:Y:S01]  /*00d0*/  S2UR UR5, SR_CgaCtaId ;  /* 0x00000000000579c3 */ /* 0x000e220000008800 */
[C---:B------:R-:W-:Y:S01]  /*00e0*/  ISETP.NE.AND P0, PT, R9.reuse, 0x1f, PT ;  /* 0x0000001f0900780c */ /* 0x040fe20003f05270 */
[----:B------:R-:W-:Y:S01]  /*00f0*/  UMOV UR4, 0x400 ;  /* 0x0000040000047882 */ /* 0x000fe20000000000 */
[----:B------:R-:W-:Y:S02]  /*0100*/  VIMNMX R7, PT, PT, R0, R7, !PT ;  /* 0x0000000700077248 */ /* 0x000fe40007fe0100 */
[----:B------:R-:W-:-:S04]  /*0110*/  ISETP.EQ.OR P0, PT, R9, RZ, !P0 ;  /* 0x000000ff0900720c */ /* 0x000fc80004702670 */
[----:B------:R-:W-:-:S04]  /*0120*/  ISETP.EQ.OR P0, PT, R6, RZ, P0 ;  /* 0x000000ff0600720c */ /* 0x000fc80000702670 */
[----:B------:R-:W-:Y:S01]  /*0130*/  ISETP.EQ.OR P0, PT, R6, 0x1f, P0 ;  /* 0x0000001f0600780c */ /* 0x000fe20000702670 */
[----:B0-----:R-:W-:Y:S02]  /*0140*/  ULEA UR4, UR5, UR4, 0x18 ;  /* 0x0000000405047291 */ /* 0x001fe4000f8ec0ff */
[----:B------:R-:W-:-:S04]  /*0150*/  UIADD3 UR5, UPT, UPT, UR6, -0x1, URZ ;  /* 0xffffffff06057890 */ /* 0x000fc8000fffe0ff */
[----:B------:R-:W-:Y:S02]  /*0160*/  LEA R0, R6, UR4, 0x7 ;  /* 0x0000000406007c11 */ /* 0x000fe4000f8e38ff */
[----:B------:R-:W-:Y:S02]  /*0170*/  ISETP.GE.OR P0, PT, R7, UR5, P0 ;  /* 0x0000000507007c0c */ /* 0x000fe40008706670 */
[----:B------:R-:W-:-:S05]  /*0180*/  LEA R7, R9, R0, 0x2 ;  /* 0x0000000009077211 */ /* 0x000fca00078e10ff */
[----:B--2---:R0:W-:Y:S06]  /*0190*/  STS [R7], R4 ;  /* 0x0000000407007388 */ /* 0x0041ec0000000800 */
[----:B------:R-:W-:Y:S05]  /*01a0*/  @P0 EXIT ;  /* 0x000000000000094d */ /* 0x000fea0003800000 */
[----:B------:R-:W-:Y:S04]  /*01b0*/  LDS R0, [R7+-0x84] ;  /* 0xffff7c0007007984 */ /* 0x000fe80000000800 */
[----:B------:R-:W1:Y:S04]  /*01c0*/  LDS R3, [R7+-0x4] ;  /* 0xfffffc0007037984 */ /* 0x000e680000000800 */
[----:B------:R-:W2:Y:S04]  /*01d0*/  LDS R9, [R7+0x7c] ;  /* 0x00007c0007097984 */ /* 0x000ea80000000800 */
[----:B------:R-:W3:Y:S04]  /*01e0*/  LDS R11, [R7+-0x80] ;  /* 0xffff8000070b7984 */ /* 0x000ee80000000800 */
[----:B------:R-:W4:Y:S04]  /*01f0*/  LDS R6, [R7+0x80] ;  /* 0x0000800007067984 */ /* 0x000f280000000800 */
[----:B------:R-:W5:Y:S04]  /*0200*/  LDS R13, [R7+-0x7c] ;  /* 0xffff8400070d7984 */ /* 0x000f680000000800 */
[----:B------:R-:W0:Y:S04]  /*0210*/  LDS R15, [R7+0x4] ;  /* 0x00000400070f7984 */ /* 0x000e280000000800 */
[----:B------:R-:W0:Y:S01]  /*0220*/  LDS R17, [R7+0x84] ;  /* 0x0000840007117984 */ /* 0x000e220000000800 */
[----:B-1----:R-:W-:-:S02]  /*0230*/  FADD R0, R0, R3 ;  /* 0x0000000300007221 */ /* 0x002fc40000000000 */
[----:B------:R-:W1:Y:S02]  /*0240*/  LDC.64 R2, c[0x0][0x388] ;  /* 0x0000e200ff027b82 */ /* 0x000e640000000a00 */
[----:B--2---:R-:W-:-:S04]  /*0250*/  FADD R0, R0, R9 ;  /* 0x0000000900007221 */ /* 0x004fc80000000000 */
[----:B---3--:R-:W-:-:S04]  /*0260*/  FADD R11, R0, R11 ;  /* 0x0000000b000b7221 */ /* 0x008fc80000000000 */
[----:B------:R-:W-:-:S04]  /*0270*/  FADD R11, R4, R11 ;  /* 0x0000000b040b7221 */ /* 0x000fc80000000000 */
[----:B----4-:R-:W-:-:S04]  /*0280*/  FADD R6, R11, R6 ;  /* 0x000000060b067221 */ /* 0x010fc80000000000 */
[----:B-----5:R-:W-:-:S04]  /*0290*/  FADD R6, R6, R13 ;  /* 0x0000000d06067221 */ /* 0x020fc80000000000 */
[----:B0-----:R-:W-:Y:S01]  /*02a0*/  FADD R6, R6, R15 ;  /* 0x0000000f06067221 */ /* 0x001fe20000000000 */
[----:B-1----:R-:W-:-:S04]  /*02b0*/  IMAD.WIDE R2, R5, 0x4, R2 ;  /* 0x0000000405027825 */ /* 0x002fc800078e0202 */
[----:B------:R-:W-:-:S05]  /*02c0*/  FADD R17, R6, R17 ;  /* 0x0000001106117221 */ /* 0x000fca0000000000 */
[----:B------:R-:W-:Y:S01]  /*02d0*/  STG.E desc[UR8][R2.64], R17 ;  /* 0x0000001102007986 */ /* 0x000fe2000c101908 */
[----:B------:R-:W-:Y:S05]  /*02e0*/  EXIT ;  /* 0x000000000000794d */ /* 0x000fea0003800000 */
.L_x_13:
        /* <DEDUP_REMOVED lines=9> */
.L_x_18:


//--------------------- .text._Z7kernel3PfS_i     --------------------------
	.section	.text._Z7kernel3PfS_i,"ax",@progbits
	.align	128
        .global         _Z7kernel3PfS_i
        .type           _Z7kernel3PfS_i,@function
        .size           _Z7kernel3PfS_i,(.L_x_19 - _Z7kernel3PfS_i)
        .other          _Z7kernel3PfS_i,@"STO_CUDA_ENTRY STV_DEFAULT"
_Z7kernel3PfS_i:
.text._Z7kernel3PfS_i:
[----:B------:R-:W-:Y:S01]  /*0000*/  LDC R1, c[0x0][0x37c] ;  /* 0x0000df00ff017b82 */ /* 0x000fe20000000800 */
[----:B------:R-:W0:Y:S07]  /*0010*/  S2R R2, SR_TID.Y ;  /* 0x0000000000027919 */ /* 0x000e2e0000002200 */
[----:B------:R-:W1:Y:S01]  /*0020*/  LDC R0, c[0x0][0x390] ;  /* 0x0000e400ff007b82 */ /* 0x000e620000000800 */
[----:B------:R-:W0:Y:S01]  /*0030*/  S2R R5, SR_CTAID.Y ;  /* 0x0000000000057919 */ /* 0x000e220000002600 */
[----:B------:R-:W2:Y:S01]  /*0040*/  S2R R3, SR_TID.X ;  /* 0x0000000000037919 */ /* 0x000ea20000002100 */
[----:B------:R-:W2:Y:S01]  /*0050*/  S2R R4, SR_CTAID.X ;  /* 0x0000000000047919 */ /* 0x000ea20000002500 */
[----:B0-----:R-:W-:-:S02]  /*0060*/  LEA R2, R5, R2, 0x5 ;  /* 0x0000000205027211 */ /* 0x001fc400078e28ff */
[----:B-1----:R-:W-:Y:S02]  /*0070*/  IADD3 R5, PT, PT, R0, -0x1, RZ ;  /* 0xffffffff00057810 */ /* 0x002fe40007ffe0ff */
[----:B--2---:R-:W-:Y:S02]  /*0080*/  LEA R3, R4, R3, 0x5 ;  /* 0x0000000304037211 */ /* 0x004fe400078e28ff */
[----:B------:R-:W-:-:S04]  /*0090*/  IADD3 R4, PT, PT, R2, 0x1, RZ ;  /* 0x0000000102047810 */ /* 0x000fc80007ffe0ff */
[----:B------:R-:W-:-:S04]  /*00a0*/  VIADDMNMX R4, R3, 0x1, R4, !PT ;  /* 0x0000000103047846 */ /* 0x000fc80007800104 */
[----:B------:R-:W-:-:S13]  /*00b0*/  ISETP.GE.AND P0, PT, R4, R5, PT ;  /* 0x000000050400720c */ /* 0x000fda0003f06270 */
[----:B------:R-:W-:Y:S05]  /*00c0*/  @P0 EXIT ;  /* 0x000000000000094d */ /* 0x000fea0003800000 */
[----:B------:R-:W0:Y:S01]  /*00d0*/  LDC.64 R4, c[0x0][0x380] ;  /* 0x0000e000ff047b82 */ /* 0x000e220000000a00 */
[----:B------:R-:W1:Y:S01]  /*00e0*/  LDCU.64 UR4, c[0x0][0x358] ;  /* 0x00006b00ff0477ac */ /* 0x000e620008000a00 */
[----:B------:R-:W-:-:S04]  /*00f0*/  IMAD R11, R2, R0, R3 ;  /* 0x00000000020b7224 */ /* 0x000fc800078e0203 */
[----:B0-----:R-:W-:-:S05]  /*0100*/  IMAD.WIDE R4, R11, 0x4, R4 ;  /* 0x000000040b047825 */ /* 0x001fca00078e0204 */
[----:B-1----:R-:W2:Y:S01]  /*0110*/  LDG.E R2, desc[UR4][R4.64] ;  /* 0x0000000404027981 */ /* 0x002ea2000c1e1900 */
[----:B------:R-:W-:-:S03]  /*0120*/  IMAD.WIDE R6, R0, 0x4, R4 ;  /* 0x0000000400067825 */ /* 0x000fc600078e0204 */
[----:B------:R-:W3:Y:S01]  /*0130*/  LDG.E R15, desc[UR4][R4.64+0x4] ;  /* 0x00000404040f7981 */ /* 0x000ee2000c1e1900 */
[----:B------:R-:W-:-:S03]  /*0140*/  IMAD.WIDE R8, R0, 0x4, R6 ;  /* 0x0000000400087825 */ /* 0x000fc600078e0206 */
[----:B------:R-:W2:Y:S04]  /*0150*/  LDG.E R3, desc[UR4][R6.64] ;  /* 0x0000000406037981 */ /* 0x000ea8000c1e1900 */
[----:B------:R-:W4:Y:S04]  /*0160*/  LDG.E R13, desc[UR4][R8.64] ;  /* 0x00000004080d7981 */ /* 0x000f28000c1e1900 */
[----:B------:R-:W5:Y:S04]  /*0170*/  LDG.E R17, desc[UR4][R6.64+0x4] ;  /* 0x0000040406117981 */ /* 0x000f68000c1e1900 */
[----:B------:R-:W5:Y:S04]  /*0180*/  LDG.E R19, desc[UR4][R8.64+0x4] ;  /* 0x0000040408137981 */ /* 0x000f68000c1e1900 */
[----:B------:R-:W5:Y:S04]  /*0190*/  LDG.E R21, desc[UR4][R4.64+0x8] ;  /* 0x0000080404157981 */ /* 0x000f68000c1e1900 */
[----:B------:R-:W5:Y:S04]  /*01a0*/  LDG.E R23, desc[UR4][R6.64+0x8] ;  /* 0x0000080406177981 */ /* 0x000f68000c1e1900 */
[----:B------:R-:W5:Y:S01]  /*01b0*/  LDG.E R25, desc[UR4][R8.64+0x8] ;  /* 0x0000080408197981 */ /* 0x000f62000c1e1900 */
[----:B------:R-:W-:Y:S01]  /*01c0*/  IADD3.X R11, PT, PT, R11, R0, RZ, PT, !PT ;  /* 0x000000000b0b7210 */ /* 0x000fe20003ffe4ff */
[----:B--2---:R-:W-:-:S02]  /*01d0*/  FADD R10, R2, R3 ;  /* 0x00000003020a7221 */ /* 0x004fc40000000000 */
[----:B------:R-:W0:Y:S02]  /*01e0*/  LDC.64 R2, c[0x0][0x388] ;  /* 0x0000e200ff027b82 */ /* 0x000e240000000a00 */
[----:B----4-:R-:W-:-:S04]  /*01f0*/  FADD R10, R10, R13 ;  /* 0x0000000d0a0a7221 */ /* 0x010fc80000000000 */
[----:B---3--:R-:W-:-:S04]  /*0200*/  FADD R10, R10, R15 ;  /* 0x0000000f0a0a7221 */ /* 0x008fc80000000000 */
[----:B-----5:R-:W-:-:S04]  /*0210*/  FADD R10, R10, R17 ;  /* 0x000000110a0a7221 */ /* 0x020fc80000000000 */
[----:B------:R-:W-:-:S04]  /*0220*/  FADD R10, R10, R19 ;  /* 0x000000130a0a7221 */ /* 0x000fc80000000000 */
[----:B------:R-:W-:-:S04]  /*0230*/  FADD R10, R10, R21 ;  /* 0x000000150a0a7221 */ /* 0x000fc80000000000 */
[----:B------:R-:W-:Y:S01]  /*0240*/  FADD R10, R10, R23 ;  /* 0x000000170a0a7221 */ /* 0x000fe20000000000 */
[----:B0-----:R-:W-:-:S04]  /*0250*/  IMAD.WIDE R2, R11, 0x4, R2 ;  /* 0x000000040b027825 */ /* 0x001fc800078e0202 */
[----:B------:R-:W-:-:S05]  /*0260*/  FADD R25, R10, R25 ;  /* 0x000000190a197221 */ /* 0x000fca0000000000 */
[----:B------:R-:W-:Y:S01]  /*0270*/  STG.E desc[UR4][R2.64], R25 ;  /* 0x0000001902007986 */ /* 0x000fe2000c101904 */
[----:B------:R-:W-:Y:S05]  /*0280*/  EXIT ;  /* 0x000000000000794d */ /* 0x000fea0003800000 */
.L_x_14:
        /* <DEDUP_REMOVED lines=15> */
.L_x_19:


//--------------------- .text._Z7kernel2PfS_i     --------------------------
	.section	.text._Z7kernel2PfS_i,"ax",@progbits
	.align	128
        .global         _Z7kernel2PfS_i
        .type           _Z7kernel2PfS_i,@function
        .size           _Z7kernel2PfS_i,(.L_x_20 - _Z7kernel2PfS_i)
        .other          _Z7kernel2PfS_i,@"STO_CUDA_ENTRY STV_DEFAULT"
_Z7kernel2PfS_i:
.text._Z7kernel2PfS_i:
[----:B------:R-:W-:Y:S01]  /*0000*/  LDC R1, c[0x0][0x37c] ;  /* 0x0000df00ff017b82 */ /* 0x000fe20000000800 */
[----:B------:R-:W0:Y:S07]  /*0010*/  S2R R11, SR_CTAID.Y ;  /* 0x00000000000b7919 */ /* 0x000e2e0000002600 */
[----:B------:R-:W0:Y:S01]  /*0020*/  S2UR UR6, SR_CTAID.X ;  /* 0x00000000000679c3 */ /* 0x000e220000002500 */
[----:B------:R-:W1:Y:S07]  /*0030*/  LDCU.64 UR4, c[0x0][0x358] ;  /* 0x00006b00ff0477ac */ /* 0x000e6e0008000a00 */
[----:B------:R-:W0:Y:S08]  /*0040*/  LDC R10, c[0x0][0x390] ;  /* 0x0000e400ff0a7b82 */ /* 0x000e300000000800 */
[----:B------:R-:W2:Y:S01]  /*0050*/  LDC.64 R4, c[0x0][0x380] ;  /* 0x0000e000ff047b82 */ /* 0x000ea20000000a00 */
[----:B0-----:R-:W-:-:S04]  /*0060*/  IMAD R11, R11, R10, UR6 ;  /* 0x000000060b0b7e24 */ /* 0x001fc8000f8e020a */
[----:B--2---:R-:W-:-:S05]  /*0070*/  IMAD.WIDE R4, R11, 0x4, R4 ;  /* 0x000000040b047825 */ /* 0x004fca00078e0204 */
        /* <DEDUP_REMOVED lines=11> */
[----:B------:R-:W-:Y:S01]  /*0130*/  IADD3 R11, PT, PT, R11, R10, RZ ;  /* 0x0000000a0b0b7210 */ /* 0x000fe20007ffe0ff */
        /* <DEDUP_REMOVED lines=12> */
.L_x_15:
        /* <DEDUP_REMOVED lines=16> */
.L_x_20:


//--------------------- .text._Z7kernel1PfS_i     --------------------------
	.section	.text._Z7kernel1PfS_i,"ax",@progbits
	.align	128
        .global         _Z7kernel1PfS_i
        .type           _Z7kernel1PfS_i,@function
        .size           _Z7kernel1PfS_i,(.L_x_21 - _Z7kernel1PfS_i)
        .other          _Z7kernel1PfS_i,@"STO_CUDA_ENTRY STV_DEFAULT"
_Z7kernel1PfS_i:
.text._Z7kernel1PfS_i:
[----:B------:R-:W-:Y:S08]  /*0000*/  LDC R1, c[0x0][0x37c] ;  /* 0x0000df00ff017b82 */ /* 0x000ff00000000800 */
[----:B------:R-:W0:Y:S08]  /*0010*/  LDC R0, c[0x0][0x390] ;  /* 0x0000e400ff007b82 */ /* 0x000e300000000800 */
[----:B------:R-:W1:Y:S01]  /*0020*/  S2UR UR4, SR_CTAID.X ;  /* 0x00000000000479c3 */ /* 0x000e620000002500 */
[----:B0-----:R-:W-:-:S04]  /*0030*/  IADD3 R6, PT, PT, R0, -0x2, RZ ;  /* 0xfffffffe00067810 */ /* 0x001fc80007ffe0ff */
[----:B------:R-:W0:Y:S01]  /*0040*/  I2F.U32.RP R4, R6 ;  /* 0x0000000600047306 */ /* 0x000e220000209000 */
[----:B------:R-:W-:Y:S02]  /*0050*/  IADD3 R5, PT, PT, RZ, -R6, RZ ;  /* 0x80000006ff057210 */ /* 0x000fe40007ffe0ff */
[----:B------:R-:W-:-:S05]  /*0060*/  ISETP.NE.U32.AND P2, PT, R6, RZ, PT ;  /* 0x000000ff0600720c */ /* 0x000fca0003f45070 */
[----:B0-----:R-:W0:Y:S02]  /*0070*/  MUFU.RCP R4, R4 ;  /* 0x0000000400047308 */ /* 0x001e240000001000 */
[----:B0-----:R-:W-:-:S06]  /*0080*/  IADD3 R2, PT, PT, R4, 0xffffffe, RZ ;  /* 0x0ffffffe04027810 */ /* 0x001fcc0007ffe0ff */
[----:B------:R0:W2:Y:S02]  /*0090*/  F2I.FTZ.U32.TRUNC.NTZ R3, R2 ;  /* 0x0000000200037305 */ /* 0x0000a4000021f000 */
[----:B0-----:R-:W-:Y:S02]  /*00a0*/  HFMA2 R2, -RZ, RZ, 0, 0 ;  /* 0x00000000ff027431 */ /* 0x001fe400000001ff */
[----:B--2---:R-:W-:-:S04]  /*00b0*/  IMAD R5, R5, R3, RZ ;  /* 0x0000000305057224 */ /* 0x004fc800078e02ff */
[----:B------:R-:W-:-:S06]  /*00c0*/  IMAD.HI.U32 R3, R3, R5, R2 ;  /* 0x0000000503037227 */ /* 0x000fcc00078e0002 */
[----:B-1----:R-:W-:-:S05]  /*00d0*/  IMAD.HI.U32 R3, R3, UR4, RZ ;  /* 0x0000000403037c27 */ /* 0x002fca000f8e00ff */
[----:B------:R-:W-:-:S05]  /*00e0*/  IADD3 R5, PT, PT, -R3, RZ, RZ ;  /* 0x000000ff03057210 */ /* 0x000fca0007ffe1ff */
[----:B------:R-:W-:-:S05]  /*00f0*/  IMAD R5, R6, R5, UR4 ;  /* 0x0000000406057e24 */ /* 0x000fca000f8e0205 */
[----:B------:R-:W-:-:S13]  /*0100*/  ISETP.GE.U32.AND P0, PT, R5, R6, PT ;  /* 0x000000060500720c */ /* 0x000fda0003f06070 */
[----:B------:R-:W-:Y:S02]  /*0110*/  @P0 IADD3 R5, PT, PT, -R6, R5, RZ ;  /* 0x0000000506050210 */ /* 0x000fe40007ffe1ff */
[----:B------:R-:W-:Y:S02]  /*0120*/  @P0 IADD3 R3, PT, PT, R3, 0x1, RZ ;  /* 0x0000000103030810 */ /* 0x000fe40007ffe0ff */
[----:B------:R-:W-:Y:S02]  /*0130*/  ISETP.GE.U32.AND P1, PT, R5, R6, PT ;  /* 0x000000060500720c */ /* 0x000fe40003f26070 */
[----:B------:R-:W0:Y:S11]  /*0140*/  LDC.64 R4, c[0x0][0x380] ;  /* 0x0000e000ff047b82 */ /* 0x000e360000000a00 */
[----:B------:R-:W-:-:S02]  /*0150*/  @P1 IADD3 R3, PT, PT, R3, 0x1, RZ ;  /* 0x0000000103031810 */ /* 0x000fc40007ffe0ff */
[----:B------:R-:W-:-:S04]  /*0160*/  @!P2 LOP3.LUT R3, RZ, R6, RZ, 0x33, !PT ;  /* 0x00000006ff03a212 */ /* 0x000fc800078e33ff */
[----:B------:R-:W-:-:S05]  /*0170*/  IADD3 R7, PT, PT, -R3, RZ, RZ ;  /* 0x000000ff03077210 */ /* 0x000fca0007ffe1ff */
[----:B------:R-:W-:Y:S01]  /*0180*/  IMAD R6, R6, R7, UR4 ;  /* 0x0000000406067e24 */ /* 0x000fe2000f8e0207 */
[----:B------:R-:W1:Y:S03]  /*0190*/  LDCU.64 UR4, c[0x0][0x358] ;  /* 0x00006b00ff0477ac */ /* 0x000e660008000a00 */
[----:B------:R-:W-:-:S04]  /*01a0*/  IMAD R11, R3, R0, R6 ;  /* 0x00000000030b7224 */ /* 0x000fc800078e0206 */
[----:B0-----:R-:W-:-:S04]  /*01b0*/  IMAD.WIDE R4, R11, 0x4, R4 ;  /* 0x000000040b047825 */ /* 0x001fc800078e0204 */
[C---:B------:R-:W-:Y:S01]  /*01c0*/  IMAD.WIDE R6, R0.reuse, 0x4, R4 ;  /* 0x0000000400067825 */ /* 0x040fe200078e0204 */
[----:B-1----:R-:W2:Y:S03]  /*01d0*/  LDG.E R2, desc[UR4][R4.64] ;  /* 0x0000000404027981 */ /* 0x002ea6000c1e1900 */
[----:B------:R-:W-:Y:S01]  /*01e0*/  IMAD.WIDE R8, R0, 0x4, R6 ;  /* 0x0000000400087825 */ /* 0x000fe200078e0206 */
[----:B------:R-:W2:Y:S04]  /*01f0*/  LDG.E R3, desc[UR4][R6.64] ;  /* 0x0000000406037981 */ /* 0x000ea8000c1e1900 */
[----:B------:R-:W3:Y:S04]  /*0200*/  LDG.E R13, desc[UR4][R8.64] ;  /* 0x00000004080d7981 */ /* 0x000ee8000c1e1900 */
        /* <DEDUP_REMOVED lines=9> */
[----:B---3--:R-:W-:-:S04]  /*02a0*/  FADD R10, R10, R13 ;  /* 0x0000000d0a0a7221 */ /* 0x008fc80000000000 */
[----:B----4-:R-:W-:-:S04]  /*02b0*/  FADD R10, R10, R15 ;  /* 0x0000000f0a0a7221 */ /* 0x010fc80000000000 */
        /* <DEDUP_REMOVED lines=8> */
.L_x_16:
        /* <DEDUP_REMOVED lines=12> */
.L_x_21:


//--------------------- .nv.shared._Z7kernel5PfS_i --------------------------
	.section	.nv.shared._Z7kernel5PfS_i,"aw",@nobits
	.sectionflags	@""
	.align	4
.nv.shared._Z7kernel5PfS_i:
	.zero		17408


//--------------------- .nv.shared.reserved.0     --------------------------
	.section	.nv.shared.reserved.0,"aw",@nobits
	.weak		__nv_reservedSMEM_offset_0_alias
	.size		__nv_reservedSMEM_offset_0_alias, 0, 64
	.other		__nv_reservedSMEM_offset_0_alias,@"STO_CUDA_RESERVED_SHARED STV_DEFAULT"
__nv_reservedSMEM_offset_0_alias:
	.zero		0
	.zero		64


//--------------------- .nv.shared._Z7kernel4PfS_i --------------------------
	.section	.nv.shared._Z7kernel4PfS_i,"aw",@nobits
	.sectionflags	@""
	.align	4
.nv.shared._Z7kernel4PfS_i:
	.zero		5120


//--------------------- .nv.constant0._Z7kernel5PfS_i --------------------------
	.section	.nv.constant0._Z7kernel5PfS_i,"a",@progbits
	.sectionflags	@""
	.align	4
.nv.constant0._Z7kernel5PfS_i:
	.zero		916


//--------------------- .nv.constant0._Z7kernel4PfS_i --------------------------
	.section	.nv.constant0._Z7kernel4PfS_i,"a",@progbits
	.sectionflags	@""
	.align	4
.nv.constant0._Z7kernel4PfS_i:
	.zero		916


//--------------------- .nv.constant0._Z7kernel3PfS_i --------------------------
	.section	.nv.constant0._Z7kernel3PfS_i,"a",@progbits
	.sectionflags	@""
	.align	4
.nv.constant0._Z7kernel3PfS_i:
	.zero		916


//--------------------- .nv.constant0._Z7kernel2PfS_i --------------------------
	.section	.nv.constant0._Z7kernel2PfS_i,"a",@progbits
	.sectionflags	@""
	.align	4
.nv.constant0._Z7kernel2PfS_i:
	.zero		916


//--------------------- .nv.constant0._Z7kernel1PfS_i --------------------------
	.section	.nv.constant0._Z7kernel1PfS_i,"a",@progbits
	.sectionflags	@""
	.align	4
.nv.constant0._Z7kernel1PfS_i:
	.zero		916


//--------------------- SYMBOLS --------------------------

	.type		.nv.reservedSmem.offset0,@object
	.size		.nv.reservedSmem.offset0,0x4
	.type		.nv.reservedSmem.cap,@object
	.size		.nv.reservedSmem.cap,0x4
